//
// Generated by NVIDIA NVVM Compiler
//
// Compiler Build ID: CL-36424714
// Cuda compilation tools, release 13.0, V13.0.88
// Based on NVVM 20.0.0
//

.version 9.0
.target sm_100
.address_size 64

	// .globl	kernel
.extern .shared .align 16 .b8 sdata[];

.visible .entry kernel(
	.param .u32 kernel_param_0,
	.param .u32 kernel_param_1,
	.param .u64 .ptr .align 1 kernel_param_2,
	.param .u64 .ptr .align 1 kernel_param_3,
	.param .u64 .ptr .align 1 kernel_param_4,
	.param .u64 .ptr .align 1 kernel_param_5,
	.param .u64 .ptr .align 1 kernel_param_6,
	.param .u64 .ptr .align 1 kernel_param_7
)
{
	.reg .pred 	%p<13>;
	.reg .b32 	%r<30>;
	.reg .b32 	%f<87>;
	.reg .b64 	%rd<42>;

	ld.param.u32 	%r15, [kernel_param_0];
	ld.param.u32 	%r14, [kernel_param_1];
	ld.param.u64 	%rd7, [kernel_param_2];
	ld.param.u64 	%rd2, [kernel_param_3];
	ld.param.u64 	%rd3, [kernel_param_4];
	ld.param.u64 	%rd4, [kernel_param_5];
	ld.param.u64 	%rd5, [kernel_param_6];
	ld.param.u64 	%rd6, [kernel_param_7];
	cvta.to.global.u64 	%rd1, %rd7;
	mov.u32 	%r1, %ctaid.z;
	mov.u32 	%r2, %ctaid.y;
	mov.u32 	%r16, %ctaid.x;
	mov.u32 	%r29, %ntid.x;
	mov.u32 	%r4, %tid.x;
	mad.lo.s32 	%r5, %r16, %r29, %r4;
	shl.b32 	%r17, %r5, 2;
	setp.ge.s32 	%p1, %r17, %r14;
	setp.ge.s32 	%p2, %r1, %r15;
	or.pred  	%p3, %p2, %p1;
	setp.gt.u32 	%p4, %r2, 63;
	or.pred  	%p5, %p4, %p3;
	@%p5 bra 	$L__BB0_13;
	cvta.to.global.u64 	%rd8, %rd4;
	shl.b32 	%r18, %r1, 6;
	add.s32 	%r6, %r18, %r2;
	mul.wide.u32 	%rd9, %r6, 16;
	add.s64 	%rd10, %rd8, %rd9;
	ld.global.v4.u32 	{%r7, %r8, %r9, %r10}, [%rd10];
	setp.eq.s32 	%p6, %r7, -1;
	mov.f32 	%f83, 0f00000000;
	mov.f32 	%f84, %f83;
	mov.f32 	%f85, %f83;
	mov.f32 	%f86, %f83;
	@%p6 bra 	$L__BB0_12;
	mul.lo.s32 	%r19, %r14, %r1;
	cvta.to.global.u64 	%rd11, %rd3;
	mul.wide.s32 	%rd12, %r19, 4;
	add.s64 	%rd13, %rd11, %rd12;
	mul.wide.s32 	%rd14, %r5, 16;
	add.s64 	%rd15, %rd13, %rd14;
	ld.global.v4.f32 	{%f34, %f35, %f36, %f37}, [%rd15];
	mul.lo.s32 	%r20, %r7, %r14;
	mul.wide.s32 	%rd16, %r20, 4;
	add.s64 	%rd17, %rd1, %rd16;
	add.s64 	%rd18, %rd17, %rd14;
	ld.global.v4.f32 	{%f38, %f39, %f40, %f41}, [%rd18];
	sub.f32 	%f75, %f34, %f38;
	sub.f32 	%f76, %f35, %f39;
	sub.f32 	%f77, %f36, %f40;
	sub.f32 	%f78, %f37, %f41;
	setp.eq.s32 	%p7, %r8, -1;
	@%p7 bra 	$L__BB0_4;
	mul.lo.s32 	%r21, %r8, %r14;
	mul.wide.s32 	%rd19, %r21, 4;
	add.s64 	%rd20, %rd1, %rd19;
	add.s64 	%rd22, %rd20, %rd14;
	ld.global.v4.f32 	{%f42, %f43, %f44, %f45}, [%rd22];
	sub.f32 	%f75, %f75, %f42;
	sub.f32 	%f76, %f76, %f43;
	sub.f32 	%f77, %f77, %f44;
	sub.f32 	%f78, %f78, %f45;
$L__BB0_4:
	mul.lo.s32 	%r22, %r9, %r14;
	mul.wide.s32 	%rd23, %r22, 4;
	add.s64 	%rd24, %rd1, %rd23;
	add.s64 	%rd26, %rd24, %rd14;
	ld.global.v4.f32 	{%f46, %f47, %f48, %f49}, [%rd26];
	add.f32 	%f79, %f75, %f46;
	add.f32 	%f80, %f76, %f47;
	add.f32 	%f81, %f77, %f48;
	add.f32 	%f82, %f78, %f49;
	setp.eq.s32 	%p8, %r10, -1;
	@%p8 bra 	$L__BB0_6;
	mul.lo.s32 	%r23, %r10, %r14;
	mul.wide.s32 	%rd27, %r23, 4;
	add.s64 	%rd28, %rd1, %rd27;
	add.s64 	%rd30, %rd28, %rd14;
	ld.global.v4.f32 	{%f50, %f51, %f52, %f53}, [%rd30];
	add.f32 	%f79, %f79, %f50;
	add.f32 	%f80, %f80, %f51;
	add.f32 	%f81, %f81, %f52;
	add.f32 	%f82, %f82, %f53;
$L__BB0_6:
	min.f32 	%f54, %f79, 0f3F800000;
	max.f32 	%f55, %f54, 0f00000000;
	mul.f32 	%f83, %f55, %f55;
	min.f32 	%f56, %f80, 0f3F800000;
	max.f32 	%f57, %f56, 0f00000000;
	mul.f32 	%f84, %f57, %f57;
	min.f32 	%f58, %f81, 0f3F800000;
	max.f32 	%f59, %f58, 0f00000000;
	mul.f32 	%f85, %f59, %f59;
	min.f32 	%f60, %f82, 0f3F800000;
	max.f32 	%f61, %f60, 0f00000000;
	mul.f32 	%f86, %f61, %f61;
	cvta.to.global.u64 	%rd31, %rd2;
	add.s64 	%rd33, %rd31, %rd14;
	ld.global.v4.f32 	{%f62, %f63, %f64, %f65}, [%rd33];
	mul.f32 	%f66, %f84, %f63;
	fma.rn.f32 	%f67, %f83, %f62, %f66;
	fma.rn.f32 	%f68, %f85, %f64, %f67;
	fma.rn.f32 	%f69, %f86, %f65, %f68;
	shl.b32 	%r24, %r4, 2;
	mov.u32 	%r25, sdata;
	add.s32 	%r11, %r25, %r24;
	st.shared.f32 	[%r11], %f69;
	bar.sync 	0;
	setp.lt.u32 	%p9, %r29, 2;
	@%p9 bra 	$L__BB0_10;
$L__BB0_7:
	shr.u32 	%r13, %r29, 1;
	setp.ge.u32 	%p10, %r4, %r13;
	@%p10 bra 	$L__BB0_9;
	shl.b32 	%r26, %r13, 2;
	add.s32 	%r27, %r11, %r26;
	ld.shared.f32 	%f70, [%r27];
	ld.shared.f32 	%f71, [%r11];
	add.f32 	%f72, %f70, %f71;
	st.shared.f32 	[%r11], %f72;
$L__BB0_9:
	bar.sync 	0;
	setp.gt.u32 	%p11, %r29, 3;
	mov.u32 	%r29, %r13;
	@%p11 bra 	$L__BB0_7;
$L__BB0_10:
	setp.ne.s32 	%p12, %r4, 0;
	@%p12 bra 	$L__BB0_12;
	cvta.to.global.u64 	%rd34, %rd6;
	mul.wide.u32 	%rd35, %r6, 4;
	add.s64 	%rd36, %rd34, %rd35;
	ld.shared.f32 	%f73, [sdata];
	atom.global.add.f32 	%f74, [%rd36], %f73;
$L__BB0_12:
	mul.lo.s32 	%r28, %r14, %r6;
	cvta.to.global.u64 	%rd37, %rd5;
	mul.wide.s32 	%rd38, %r28, 4;
	add.s64 	%rd39, %rd37, %rd38;
	mul.wide.s32 	%rd40, %r5, 16;
	add.s64 	%rd41, %rd39, %rd40;
	st.global.v4.f32 	[%rd41], {%f83, %f84, %f85, %f86};
$L__BB0_13:
	ret;

}


// ===== COMPILED SASS (sm_100) =====

	.target	sm_100

	.elftype	@"ET_EXEC"


//--------------------- .note.nv.tkinfo           --------------------------
	.section	.note.nv.tkinfo,"",@"SHT_NOTE"
	.sectionflags	@"SHF_NOTE_NV_TKINFO"
	.tkinfo
        /*0018*/ 	.word	0x00000002
        /*0030*/ 	.string	""
        /*0030*/ 	.string	"ptxas"
        /*0030*/ 	.string	"Cuda compilation tools, release 13.0, V13.0.88"
        /*0030*/ 	.string	"Build cuda_13.0.r13.0/compiler.36424714_0"
        /*0030*/ 	.string	"-arch sm_100 -m 64 "



//--------------------- .note.nv.cuinfo           --------------------------
	.section	.note.nv.cuinfo,"",@"SHT_NOTE"
	.sectionflags	@"SHF_NOTE_NV_CUINFO"
        /*0018*/ 	.short	0x0002
        /*001a*/ 	.short	0x0064
        /*001c*/ 	.short	0x0082
	.zero		2


//--------------------- .nv.info                  --------------------------
	.section	.nv.info,"",@"SHT_CUDA_INFO"
	.align	4


	//----- nvinfo : EIATTR_REGCOUNT
	.align		4
        /*0000*/ 	.byte	0x04, 0x2f
        /*0002*/ 	.short	(.L_1 - .L_0)
	.align		4
.L_0:
        /*0004*/ 	.word	index@(kernel)
        /*0008*/ 	.word	0x00000020


	//----- nvinfo : EIATTR_FRAME_SIZE
	.align		4
.L_1:
        /*000c*/ 	.byte	0x04, 0x11
        /*000e*/ 	.short	(.L_3 - .L_2)
	.align		4
.L_2:
        /*0010*/ 	.word	index@(kernel)
        /*0014*/ 	.word	0x00000000


	//----- nvinfo : EIATTR_MIN_STACK_SIZE
	.align		4
.L_3:
        /*0018*/ 	.byte	0x04, 0x12
        /*001a*/ 	.short	(.L_5 - .L_4)
	.align		4
.L_4:
        /*001c*/ 	.word	index@(kernel)
        /*0020*/ 	.word	0x00000000
.L_5:


//--------------------- .nv.compat                --------------------------
	.section	.nv.compat,"",@"SHT_CUDA_COMPAT_INFO"
	.align	4
        /*0000*/ 	.byte	0x02, 0x09, 0x00, 0x00, 0x02, 0x02, 0x01, 0x00, 0x02, 0x05, 0x05, 0x00, 0x03, 0x07, 0x01, 0x01
        /*0010*/ 	.byte	0x02, 0x03, 0x00, 0x00, 0x02, 0x06, 0x01, 0x00, 0x04, 0x0b, 0x08, 0x00, 0x09, 0x00, 0x00, 0x00
        /*0020*/ 	.byte	0x00, 0x00, 0x00, 0x00


//--------------------- .nv.info.kernel           --------------------------
	.section	.nv.info.kernel,"",@"SHT_CUDA_INFO"
	.sectionflags	@""
	.align	4


	//----- nvinfo : EIATTR_CUDA_API_VERSION
	.align		4
        /*0000*/ 	.byte	0x04, 0x37
        /*0002*/ 	.short	(.L_7 - .L_6)
.L_6:
        /*0004*/ 	.word	0x00000082


	//----- nvinfo : EIATTR_KPARAM_INFO
	.align		4
.L_7:
        /*0008*/ 	.byte	0x04, 0x17
        /*000a*/ 	.short	(.L_9 - .L_8)
.L_8:
        /*000c*/ 	.word	0x00000000
        /*0010*/ 	.short	0x0007
        /*0012*/ 	.short	0x0030
        /*0014*/ 	.byte	0x00, 0xf5, 0x21, 0x00


	//----- nvinfo : EIATTR_KPARAM_INFO
	.align		4
.L_9:
        /*0018*/ 	.byte	0x04, 0x17
        /*001a*/ 	.short	(.L_11 - .L_10)
.L_10:
        /*001c*/ 	.word	0x00000000
        /*0020*/ 	.short	0x0006
        /*0022*/ 	.short	0x0028
        /*0024*/ 	.byte	0x00, 0xf5, 0x21, 0x00


	//----- nvinfo : EIATTR_KPARAM_INFO
	.align		4
.L_11:
        /*0028*/ 	.byte	0x04, 0x17
        /*002a*/ 	.short	(.L_13 - .L_12)
.L_12:
        /*002c*/ 	.word	0x00000000
        /*0030*/ 	.short	0x0005
        /*0032*/ 	.short	0x0020
        /*0034*/ 	.byte	0x00, 0xf5, 0x21, 0x00


	//----- nvinfo : EIATTR_KPARAM_INFO
	.align		4
.L_13:
        /*0038*/ 	.byte	0x04, 0x17
        /*003a*/ 	.short	(.L_15 - .L_14)
.L_14:
        /*003c*/ 	.word	0x00000000
        /*0040*/ 	.short	0x0004
        /*0042*/ 	.short	0x0018
        /*0044*/ 	.byte	0x00, 0xf5, 0x21, 0x00


	//----- nvinfo : EIATTR_KPARAM_INFO
	.align		4
.L_15:
        /*0048*/ 	.byte	0x04, 0x17
        /*004a*/ 	.short	(.L_17 - .L_16)
.L_16:
        /*004c*/ 	.word	0x00000000
        /*0050*/ 	.short	0x0003
        /*0052*/ 	.short	0x0010
        /*0054*/ 	.byte	0x00, 0xf5, 0x21, 0x00


	//----- nvinfo : EIATTR_KPARAM_INFO
	.align		4
.L_17:
        /*0058*/ 	.byte	0x04, 0x17
        /*005a*/ 	.short	(.L_19 - .L_18)
.L_18:
        /*005c*/ 	.word	0x00000000
        /*0060*/ 	.short	0x0002
        /*0062*/ 	.short	0x0008
        /*0064*/ 	.byte	0x00, 0xf5, 0x21, 0x00


	//----- nvinfo : EIATTR_KPARAM_INFO
	.align		4
.L_19:
        /*0068*/ 	.byte	0x04, 0x17
        /*006a*/ 	.short	(.L_21 - .L_20)
.L_20:
        /*006c*/ 	.word	0x00000000
        /*0070*/ 	.short	0x0001
        /*0072*/ 	.short	0x0004
        /*0074*/ 	.byte	0x00, 0xf0, 0x11, 0x00


	//----- nvinfo : EIATTR_KPARAM_INFO
	.align		4
.L_21:
        /*0078*/ 	.byte	0x04, 0x17
        /*007a*/ 	.short	(.L_23 - .L_22)
.L_22:
        /*007c*/ 	.word	0x00000000
        /*0080*/ 	.short	0x0000
        /*0082*/ 	.short	0x0000
        /*0084*/ 	.byte	0x00, 0xf0, 0x11, 0x00


	//----- nvinfo : EIATTR_SPARSE_MMA_MASK
	.align		4
.L_23:
        /*0088*/ 	.byte	0x03, 0x50
        /*008a*/ 	.short	0x0000


	//----- nvinfo : EIATTR_MAXREG_COUNT
	.align		4
        /*008c*/ 	.byte	0x03, 0x1b
        /*008e*/ 	.short	0x00ff


	//----- nvinfo : EIATTR_NUM_BARRIERS
	.align		4
        /*0090*/ 	.byte	0x02, 0x4c
        /*0092*/ 	.byte	0x01
	.zero		1


	//----- nvinfo : EIATTR_MERCURY_ISA_VERSION
	.align		4
        /*0094*/ 	.byte	0x03, 0x5f
        /*0096*/ 	.short	0x0101


	//----- nvinfo : EIATTR_VRC_CTA_INIT_COUNT
	.align		4
        /*0098*/ 	.byte	0x02, 0x4a
	.zero		1
	.zero		1


	//----- nvinfo : EIATTR_EXIT_INSTR_OFFSETS
	.align		4
        /*009c*/ 	.byte	0x04, 0x1c
        /*009e*/ 	.short	(.L_25 - .L_24)


	//   ....[0]....
.L_24:
        /*00a0*/ 	.word	0x000000c0


	//   ....[1]....
        /*00a4*/ 	.word	0x00000710


	//----- nvinfo : EIATTR_CRS_STACK_SIZE
	.align		4
.L_25:
        /*00a8*/ 	.byte	0x04, 0x1e
        /*00aa*/ 	.short	(.L_27 - .L_26)
.L_26:
        /*00ac*/ 	.word	0x00000000


	//----- nvinfo : EIATTR_CBANK_PARAM_SIZE
	.align		4
.L_27:
        /*00b0*/ 	.byte	0x03, 0x19
        /*00b2*/ 	.short	0x0038


	//----- nvinfo : EIATTR_PARAM_CBANK
	.align		4
        /*00b4*/ 	.byte	0x04, 0x0a
        /*00b6*/ 	.short	(.L_29 - .L_28)
	.align		4
.L_28:
        /*00b8*/ 	.word	index@(.nv.constant0.kernel)
        /*00bc*/ 	.short	0x0380
        /*00be*/ 	.short	0x0038


	//----- nvinfo : EIATTR_SW_WAR
	.align		4
.L_29:
        /*00c0*/ 	.byte	0x04, 0x36
        /*00c2*/ 	.short	(.L_31 - .L_30)
.L_30:
        /*00c4*/ 	.word	0x00000008
.L_31:


//--------------------- .nv.callgraph             --------------------------
	.section	.nv.callgraph,"",@"SHT_CUDA_CALLGRAPH"
	.align	4
	.sectionentsize	8
	.align		4
        /*0000*/ 	.word	0x00000000
	.align		4
        /*0004*/ 	.word	0xffffffff
	.align		4
        /*0008*/ 	.word	0x00000000
	.align		4
        /*000c*/ 	.word	0xfffffffe
	.align		4
        /*0010*/ 	.word	0x00000000
	.align		4
        /*0014*/ 	.word	0xfffffffd
	.align		4
        /*0018*/ 	.word	0x00000000
	.align		4
        /*001c*/ 	.word	0xfffffffc


//--------------------- .text.kernel              --------------------------
	.section	.text.kernel,"ax",@progbits
	.align	128
        .global         kernel
        .type           kernel,@function
        .size           kernel,(.L_x_5 - kernel)
        .other          kernel,@"STO_CUDA_ENTRY STV_DEFAULT"
kernel:
.text.kernel:
[----:B------:R-:W-:Y:S01]  /*0000*/  LDC R1, c[0x0][0x37c] ;  /* 0x0000df00ff017b82 */ /* 0x000fe20000000800 */
[----:B------:R-:W0:Y:S07]  /*0010*/  S2R R3, SR_TID.X ;  /* 0x0000000000037919 */ /* 0x000e2e0000002100 */
[----:B------:R-:W0:Y:S01]  /*0020*/  S2UR UR4, SR_CTAID.X ;  /* 0x00000000000479c3 */ /* 0x000e220000002500 */
[----:B------:R-:W1:Y:S01]  /*0030*/  LDCU.64 UR8, c[0x0][0x380] ;  /* 0x00007000ff0877ac */ /* 0x000e620008000a00 */
[----:B------:R-:W2:Y:S01]  /*0040*/  S2R R8, SR_CTAID.Z ;  /* 0x0000000000087919 */ /* 0x000ea20000002700 */
[----:B------:R-:W3:Y:S05]  /*0050*/  S2R R5, SR_CTAID.Y ;  /* 0x0000000000057919 */ /* 0x000eea0000002600 */
[----:B------:R-:W0:Y:S02]  /*0060*/  LDC R2, c[0x0][0x360] ;  /* 0x0000d800ff027b82 */ /* 0x000e240000000800 */
[----:B0-----:R-:W-:-:S05]  /*0070*/  IMAD R28, R2, UR4, R3 ;  /* 0x00000004021c7c24 */ /* 0x001fca000f8e0203 */
[----:B------:R-:W-:-:S04]  /*0080*/  SHF.L.U32 R0, R28, 0x2, RZ ;  /* 0x000000021c007819 */ /* 0x000fc800000006ff */
[----:B-1----:R-:W-:-:S04]  /*0090*/  ISETP.GE.AND P0, PT, R0, UR9, PT ;  /* 0x0000000900007c0c */ /* 0x002fc8000bf06270 */
[----:B--2---:R-:W-:-:S04]  /*00a0*/  ISETP.GE.OR P0, PT, R8, UR8, P0 ;  /* 0x0000000808007c0c */ /* 0x004fc80008706670 */
[----:B---3--:R-:W-:-:S13]  /*00b0*/  ISETP.GT.U32.OR P0, PT, R5, 0x3f, P0 ;  /* 0x0000003f0500780c */ /* 0x008fda0000704470 */
[----:B------:R-:W-:Y:S05]  /*00c0*/  @P0 EXIT ;  /* 0x000000000000094d */ /* 0x000fea0003800000 */
[----:B------:R-:W0:Y:S01]  /*00d0*/  LDC.64 R12, c[0x0][0x3a0] ;  /* 0x0000e800ff0c7b82 */ /* 0x000e220000000a00 */
[----:B------:R-:W1:Y:S01]  /*00e0*/  LDCU.64 UR6, c[0x0][0x358] ;  /* 0x00006b00ff0677ac */ /* 0x000e620008000a00 */
[----:B------:R-:W-:-:S05]  /*00f0*/  LEA R0, R8, R5, 0x6 ;  /* 0x0000000508007211 */ /* 0x000fca00078e30ff */
[----:B0-----:R-:W-:-:S06]  /*0100*/  IMAD.WIDE.U32 R12, R0, 0x10, R12 ;  /* 0x00000010000c7825 */ /* 0x001fcc00078e000c */
[----:B-1----:R-:W2:Y:S01]  /*0110*/  LDG.E.128 R12, desc[UR6][R12.64] ;  /* 0x000000060c0c7981 */ /* 0x002ea2000c1e1d00 */
[----:B------:R-:W-:Y:S02]  /*0120*/  CS2R R4, SRZ ;  /* 0x0000000000047805 */ /* 0x000fe4000001ff00 */
[----:B------:R-:W-:Y:S02]  /*0130*/  CS2R R6, SRZ ;  /* 0x0000000000067805 */ /* 0x000fe4000001ff00 */
[----:B--2---:R-:W-:-:S13]  /*0140*/  ISETP.NE.AND P0, PT, R12, -0x1, PT ;  /* 0xffffffff0c00780c */ /* 0x004fda0003f05270 */
[----:B------:R-:W-:Y:S05]  /*0150*/  @!P0 BRA `(.L_x_0) ;  /* 0x0000000400548947 */ /* 0x000fea0003800000 */
[----:B------:R-:W0:Y:S08]  /*0160*/  LDC.64 R4, c[0x0][0x398] ;  /* 0x0000e600ff047b82 */ /* 0x000e300000000a00 */
[----:B------:R-:W1:Y:S01]  /*0170*/  LDC.64 R16, c[0x0][0x388] ;  /* 0x0000e200ff107b82 */ /* 0x000e620000000a00 */
[----:B------:R-:W-:Y:S01]  /*0180*/  ISETP.NE.AND P0, PT, R13, -0x1, PT ;  /* 0xffffffff0d00780c */ /* 0x000fe20003f05270 */
[----:B------:R-:W-:Y:S01]  /*0190*/  IMAD R7, R8, UR9, RZ ;  /* 0x0000000908077c24 */ /* 0x000fe2000f8e02ff */
[----:B------:R-:W-:Y:S01]  /*01a0*/  ISETP.NE.AND P1, PT, R15, -0x1, PT ;  /* 0xffffffff0f00780c */ /* 0x000fe20003f25270 */
[----:B------:R-:W-:-:S02]  /*01b0*/  IMAD R9, R12, UR9, RZ ;  /* 0x000000090c097c24 */ /* 0x000fc4000f8e02ff */
[----:B------:R-:W-:Y:S02]  /*01c0*/  IMAD R19, R14, UR9, RZ ;  /* 0x000000090e137c24 */ /* 0x000fe4000f8e02ff */
[----:B------:R-:W2:Y:S06]  /*01d0*/  LDC.64 R24, c[0x0][0x390] ;  /* 0x0000e400ff187b82 */ /* 0x000eac0000000a00 */
[----:B------:R-:W-:Y:S02]  /*01e0*/  @P0 IMAD R13, R13, UR9, RZ ;  /* 0x000000090d0d0c24 */ /* 0x000fe4000f8e02ff */
[----:B0-----:R-:W-:-:S04]  /*01f0*/  IMAD.WIDE R4, R7, 0x4, R4 ;  /* 0x0000000407047825 */ /* 0x001fc800078e0204 */
[----:B------:R-:W-:Y:S02]  /*0200*/  @P1 IMAD R21, R15, UR9, RZ ;  /* 0x000000090f151c24 */ /* 0x000fe4000f8e02ff */
[----:B------:R-:W-:-:S04]  /*0210*/  IMAD.WIDE R4, R28, 0x10, R4 ;  /* 0x000000101c047825 */ /* 0x000fc800078e0204 */
[----:B-1----:R-:W-:-:S04]  /*0220*/  IMAD.WIDE R6, R9, 0x4, R16 ;  /* 0x0000000409067825 */ /* 0x002fc800078e0210 */
[----:B------:R-:W-:-:S04]  /*0230*/  @P0 IMAD.WIDE R12, R13, 0x4, R16 ;  /* 0x000000040d0c0825 */ /* 0x000fc800078e0210 */
[C---:B------:R-:W-:Y:S02]  /*0240*/  IMAD.WIDE R8, R28.reuse, 0x10, R6 ;  /* 0x000000101c087825 */ /* 0x040fe400078e0206 */
[----:B------:R-:W3:Y:S02]  /*0250*/  LDG.E.128 R4, desc[UR6][R4.64] ;  /* 0x0000000604047981 */ /* 0x000ee4000c1e1d00 */
[----:B------:R-:W-:Y:S02]  /*0260*/  IMAD.WIDE R14, R19, 0x4, R16 ;  /* 0x00000004130e7825 */ /* 0x000fe400078e0210 */
[----:B------:R-:W3:Y:S02]  /*0270*/  LDG.E.128 R8, desc[UR6][R8.64] ;  /* 0x0000000608087981 */ /* 0x000ee4000c1e1d00 */
[----:B------:R-:W-:-:S04]  /*0280*/  @P0 IMAD.WIDE R12, R28, 0x10, R12 ;  /* 0x000000101c0c0825 */ /* 0x000fc800078e020c */
[----:B------:R-:W-:-:S04]  /*0290*/  @P1 IMAD.WIDE R20, R21, 0x4, R16 ;  /* 0x0000000415141825 */ /* 0x000fc800078e0210 */
[C---:B------:R-:W-:Y:S02]  /*02a0*/  IMAD.WIDE R16, R28.reuse, 0x10, R14 ;  /* 0x000000101c107825 */ /* 0x040fe400078e020e */
[----:B------:R-:W4:Y:S02]  /*02b0*/  @P0 LDG.E.128 R12, desc[UR6][R12.64] ;  /* 0x000000060c0c0981 */ /* 0x000f24000c1e1d00 */
[C---:B------:R-:W-:Y:S02]  /*02c0*/  @P1 IMAD.WIDE R20, R28.reuse, 0x10, R20 ;  /* 0x000000101c141825 */ /* 0x040fe400078e0214 */
[----:B------:R-:W5:Y:S04]  /*02d0*/  LDG.E.128 R16, desc[UR6][R16.64] ;  /* 0x0000000610107981 */ /* 0x000f68000c1e1d00 */
[----:B------:R-:W5:Y:S01]  /*02e0*/  @P1 LDG.E.128 R20, desc[UR6][R20.64] ;  /* 0x0000000614141981 */ /* 0x000f62000c1e1d00 */
[----:B--2---:R-:W-:-:S06]  /*02f0*/  IMAD.WIDE R24, R28, 0x10, R24 ;  /* 0x000000101c187825 */ /* 0x004fcc00078e0218 */
[----:B------:R-:W2:Y:S01]  /*0300*/  LDG.E.128 R24, desc[UR6][R24.64] ;  /* 0x0000000618187981 */ /* 0x000ea2000c1e1d00 */
[----:B------:R-:W0:Y:S01]  /*0310*/  S2UR UR5, SR_CgaCtaId ;  /* 0x00000000000579c3 */ /* 0x000e220000008800 */
[----:B------:R-:W-:Y:S02]  /*0320*/  UMOV UR4, 0x400 ;  /* 0x0000040000047882 */ /* 0x000fe40000000000 */
[----:B0-----:R-:W-:Y:S01]  /*0330*/  ULEA UR4, UR5, UR4, 0x18 ;  /* 0x0000000405047291 */ /* 0x001fe2000f8ec0ff */
[----:B---3--:R-:W-:Y:S01]  /*0340*/  FADD R29, R4, -R8 ;  /* 0x80000008041d7221 */ /* 0x008fe20000000000 */
[----:B------:R-:W-:Y:S01]  /*0350*/  FADD R4, R5, -R9 ;  /* 0x8000000905047221 */ /* 0x000fe20000000000 */
[----:B------:R-:W-:-:S03]  /*0360*/  FADD R5, R6, -R10 ;  /* 0x8000000a06057221 */ /* 0x000fc60000000000 */
[----:B----4-:R-:W-:Y:S01]  /*0370*/  @P0 FADD R4, R4, -R13 ;  /* 0x8000000d04040221 */ /* 0x010fe20000000000 */
[----:B------:R-:W-:-:S03]  /*0380*/  @P0 FADD R29, R29, -R12 ;  /* 0x8000000c1d1d0221 */ /* 0x000fc60000000000 */
[----:B-----5:R-:W-:Y:S01]  /*0390*/  FADD R8, R17, R4 ;  /* 0x0000000411087221 */ /* 0x020fe20000000000 */
[----:B------:R-:W-:Y:S01]  /*03a0*/  FADD R4, R7, -R11 ;  /* 0x8000000b07047221 */ /* 0x000fe20000000000 */
[----:B------:R-:W-:Y:S01]  /*03b0*/  FADD R29, R16, R29 ;  /* 0x0000001d101d7221 */ /* 0x000fe20000000000 */
[----:B------:R-:W-:Y:S01]  /*03c0*/  @P0 FADD R5, R5, -R14 ;  /* 0x8000000e05050221 */ /* 0x000fe20000000000 */
[----:B------:R-:W-:Y:S01]  /*03d0*/  @P1 FADD R8, R8, R21 ;  /* 0x0000001508081221 */ /* 0x000fe20000000000 */
[----:B------:R-:W-:Y:S01]  /*03e0*/  @P0 FADD R4, R4, -R15 ;  /* 0x8000000f04040221 */ /* 0x000fe20000000000 */
[----:B------:R-:W-:Y:S01]  /*03f0*/  @P1 FADD R29, R29, R20 ;  /* 0x000000141d1d1221 */ /* 0x000fe20000000000 */
[----:B------:R-:W-:Y:S01]  /*0400*/  FADD R7, R18, R5 ;  /* 0x0000000512077221 */ /* 0x000fe20000000000 */
[----:B------:R-:W-:Y:S01]  /*0410*/  FADD.SAT R8, RZ, R8 ;  /* 0x00000008ff087221 */ /* 0x000fe20000002000 */
[----:B------:R-:W-:Y:S01]  /*0420*/  FADD R6, R19, R4 ;  /* 0x0000000413067221 */ /* 0x000fe20000000000 */
[----:B------:R-:W-:Y:S01]  /*0430*/  FADD.SAT R29, RZ, R29 ;  /* 0x0000001dff1d7221 */ /* 0x000fe20000002000 */
[----:B------:R-:W-:Y:S01]  /*0440*/  @P1 FADD R7, R7, R22 ;  /* 0x0000001607071221 */ /* 0x000fe20000000000 */
[----:B------:R-:W-:Y:S01]  /*0450*/  FMUL R5, R8, R8 ;  /* 0x0000000808057220 */ /* 0x000fe20000400000 */
[----:B------:R-:W-:Y:S01]  /*0460*/  @P1 FADD R6, R6, R23 ;  /* 0x0000001706061221 */ /* 0x000fe20000000000 */
[----:B------:R-:W-:Y:S01]  /*0470*/  FMUL R4, R29, R29 ;  /* 0x0000001d1d047220 */ /* 0x000fe20000400000 */
[----:B------:R-:W-:Y:S01]  /*0480*/  FADD.SAT R7, RZ, R7 ;  /* 0x00000007ff077221 */ /* 0x000fe20000002000 */
[----:B--2---:R-:W-:Y:S01]  /*0490*/  FMUL R25, R5, R25 ;  /* 0x0000001905197220 */ /* 0x004fe20000400000 */
[----:B------:R-:W-:-:S02]  /*04a0*/  FADD.SAT R8, RZ, R6 ;  /* 0x00000006ff087221 */ /* 0x000fc40000002000 */
[----:B------:R-:W-:Y:S01]  /*04b0*/  FMUL R6, R7, R7 ;  /* 0x0000000707067220 */ /* 0x000fe20000400000 */
[----:B------:R-:W-:Y:S01]  /*04c0*/  FFMA R25, R4, R24, R25 ;  /* 0x0000001804197223 */ /* 0x000fe20000000019 */
[----:B------:R-:W-:Y:S01]  /*04d0*/  ISETP.GE.U32.AND P1, PT, R2, 0x2, PT ;  /* 0x000000020200780c */ /* 0x000fe20003f26070 */
[----:B------:R-:W-:Y:S02]  /*04e0*/  FMUL R7, R8, R8 ;  /* 0x0000000808077220 */ /* 0x000fe40000400000 */
[----:B------:R-:W-:Y:S01]  /*04f0*/  FFMA R26, R6, R26, R25 ;  /* 0x0000001a061a7223 */ /* 0x000fe20000000019 */
[----:B------:R-:W-:-:S03]  /*0500*/  LEA R9, R3, UR4, 0x2 ;  /* 0x0000000403097c11 */ /* 0x000fc6000f8e10ff */
[----:B------:R-:W-:Y:S01]  /*0510*/  FFMA R26, R7, R27, R26 ;  /* 0x0000001b071a7223 */ /* 0x000fe2000000001a */
[----:B------:R-:W-:-:S04]  /*0520*/  ISETP.NE.AND P0, PT, R3, RZ, PT ;  /* 0x000000ff0300720c */ /* 0x000fc80003f05270 */
[----:B------:R0:W-:Y:S01]  /*0530*/  STS [R9], R26 ;  /* 0x0000001a09007388 */ /* 0x0001e20000000800 */
[----:B------:R-:W-:Y:S06]  /*0540*/  BAR.SYNC.DEFER_BLOCKING 0x0 ;  /* 0x0000000000007b1d */ /* 0x000fec0000010000 */
[----:B------:R-:W-:Y:S05]  /*0550*/  @!P1 BRA `(.L_x_1) ;  /* 0x00000000002c9947 */ /* 0x000fea0003800000 */
.L_x_2:
[----:B------:R-:W-:-:S04]  /*0560*/  SHF.R.U32.HI R12, RZ, 0x1, R2 ;  /* 0x00000001ff0c7819 */ /* 0x000fc80000011602 */
[----:B------:R-:W-:-:S13]  /*0570*/  ISETP.GE.U32.AND P1, PT, R3, R12, PT ;  /* 0x0000000c0300720c */ /* 0x000fda0003f26070 */
[----:B------:R-:W-:Y:S01]  /*0580*/  @!P1 LEA R8, R12, R9, 0x2 ;  /* 0x000000090c089211 */ /* 0x000fe200078e10ff */
[----:B------:R-:W-:Y:S05]  /*0590*/  @!P1 LDS R11, [R9] ;  /* 0x00000000090b9984 */ /* 0x000fea0000000800 */
[----:B------:R-:W1:Y:S02]  /*05a0*/  @!P1 LDS R8, [R8] ;  /* 0x0000000008089984 */ /* 0x000e640000000800 */
[----:B-1----:R-:W-:-:S05]  /*05b0*/  @!P1 FADD R10, R8, R11 ;  /* 0x0000000b080a9221 */ /* 0x002fca0000000000 */
[----:B------:R1:W-:Y:S01]  /*05c0*/  @!P1 STS [R9], R10 ;  /* 0x0000000a09009388 */ /* 0x0003e20000000800 */
[----:B------:R-:W-:Y:S01]  /*05d0*/  BAR.SYNC.DEFER_BLOCKING 0x0 ;  /* 0x0000000000007b1d */ /* 0x000fe20000010000 */
[----:B------:R-:W-:Y:S02]  /*05e0*/  ISETP.GT.U32.AND P1, PT, R2, 0x3, PT ;  /* 0x000000030200780c */ /* 0x000fe40003f24070 */
[----:B------:R-:W-:-:S11]  /*05f0*/  MOV R2, R12 ;  /* 0x0000000c00027202 */ /* 0x000fd60000000f00 */
[----:B-1----:R-:W-:Y:S05]  /*0600*/  @P1 BRA `(.L_x_2) ;  /* 0xfffffffc00d41947 */ /* 0x002fea000383ffff */
.L_x_1:
[----:B------:R-:W-:Y:S04]  /*0610*/  BSSY.RECONVERGENT B0, `(.L_x_0) ;  /* 0x0000009000007945 */ /* 0x000fe80003800200 */
[----:B------:R-:W-:Y:S05]  /*0620*/  @P0 BRA `(.L_x_3) ;  /* 0x00000000001c0947 */ /* 0x000fea0003800000 */
[----:B------:R-:W1:Y:S01]  /*0630*/  S2UR UR5, SR_CgaCtaId ;  /* 0x00000000000579c3 */ /* 0x000e620000008800 */
[----:B------:R-:W-:-:S07]  /*0640*/  UMOV UR4, 0x400 ;  /* 0x0000040000047882 */ /* 0x000fce0000000000 */
[----:B------:R-:W2:Y:S01]  /*0650*/  LDC.64 R2, c[0x0][0x3b0] ;  /* 0x0000ec00ff027b82 */ /* 0x000ea20000000a00 */
[----:B-1----:R-:W-:Y:S01]  /*0660*/  ULEA UR4, UR5, UR4, 0x18 ;  /* 0x0000000405047291 */ /* 0x002fe2000f8ec0ff */
[----:B--2---:R-:W-:-:S08]  /*0670*/  IMAD.WIDE.U32 R2, R0, 0x4, R2 ;  /* 0x0000000400027825 */ /* 0x004fd000078e0002 */
[----:B0-----:R-:W0:Y:S04]  /*0680*/  LDS R9, [UR4] ;  /* 0x00000004ff097984 */ /* 0x001e280008000800 */
[----:B0-----:R1:W-:Y:S02]  /*0690*/  REDG.E.ADD.F32.FTZ.RN.STRONG.GPU desc[UR6][R2.64], R9 ;  /* 0x00000009020079a6 */ /* 0x0013e4000c12f306 */
.L_x_3:
[----:B------:R-:W-:Y:S05]  /*06a0*/  BSYNC.RECONVERGENT B0 ;  /* 0x0000000000007941 */ /* 0x000fea0003800200 */
.L_x_0:
[----:B-1----:R-:W1:Y:S01]  /*06b0*/  LDC.64 R2, c[0x0][0x3a8] ;  /* 0x0000ea00ff027b82 */ /* 0x002e620000000a00 */
[----:B------:R-:W0:Y:S02]  /*06c0*/  LDCU UR4, c[0x0][0x384] ;  /* 0x00007080ff0477ac */ /* 0x000e240008000800 */
[----:B0-----:R-:W-:-:S04]  /*06d0*/  IMAD R9, R0, UR4, RZ ;  /* 0x0000000400097c24 */ /* 0x001fc8000f8e02ff */
[----:B-1----:R-:W-:-:S04]  /*06e0*/  IMAD.WIDE R2, R9, 0x4, R2 ;  /* 0x0000000409027825 */ /* 0x002fc800078e0202 */
[----:B------:R-:W-:-:S05]  /*06f0*/  IMAD.WIDE R2, R28, 0x10, R2 ;  /* 0x000000101c027825 */ /* 0x000fca00078e0202 */
[----:B------:R-:W-:Y:S01]  /*0700*/  STG.E.128 desc[UR6][R2.64], R4 ;  /* 0x0000000402007986 */ /* 0x000fe2000c101d06 */
[----:B------:R-:W-:Y:S05]  /*0710*/  EXIT ;  /* 0x000000000000794d */ /* 0x000fea0003800000 */
.L_x_4:
[----:B------:R-:W-:-:S00]  /*0720*/  BRA `(.L_x_4) ;  /* 0xfffffffc00fc7947 */ /* 0x000fc0000383ffff */
[----:B------:R-:W-:-:S00]  /*0730*/  NOP ;  /* 0x0000000000007918 */ /* 0x000fc00000000000 */
        /* <DEDUP_REMOVED lines=12> */
.L_x_5:


//--------------------- .nv.shared.kernel         --------------------------
	.section	.nv.shared.kernel,"aw",@nobits
	.sectionflags	@""
	.align	16
	.zero		1024


//--------------------- .nv.shared.reserved.0     --------------------------
	.section	.nv.shared.reserved.0,"aw",@nobits
	.weak		__nv_reservedSMEM_offset_0_alias
	.size		__nv_reservedSMEM_offset_0_alias, 0, 64
	.other		__nv_reservedSMEM_offset_0_alias,@"STO_CUDA_RESERVED_SHARED STV_DEFAULT"
__nv_reservedSMEM_offset_0_alias:
	.zero		0
	.zero		64


//--------------------- .nv.constant0.kernel      --------------------------
	.section	.nv.constant0.kernel,"a",@progbits
	.sectionflags	@""
	.align	4
.nv.constant0.kernel:
	.zero		952


//--------------------- SYMBOLS --------------------------

	.type		.nv.reservedSmem.offset0,@object
	.size		.nv.reservedSmem.offset0,0x4
	.type		.nv.reservedSmem.cap,@object
	.size		.nv.reservedSmem.cap,0x4
